//
// Generated by NVIDIA NVVM Compiler
//
// Compiler Build ID: CL-36424714
// Cuda compilation tools, release 13.0, V13.0.88
// Based on NVVM 20.0.0
//

.version 9.0
.target sm_100
.address_size 64

	// .globl	elementwise_mul

.visible .entry elementwise_mul(
	.param .u64 .ptr .align 1 elementwise_mul_param_0,
	.param .u64 .ptr .align 1 elementwise_mul_param_1,
	.param .u64 .ptr .align 1 elementwise_mul_param_2,
	.param .u32 elementwise_mul_param_3
)
{
	.reg .pred 	%p<2>;
	.reg .b32 	%r<6>;
	.reg .b32 	%f<4>;
	.reg .b64 	%rd<11>;

	ld.param.u64 	%rd1, [elementwise_mul_param_0];
	ld.param.u64 	%rd2, [elementwise_mul_param_1];
	ld.param.u64 	%rd3, [elementwise_mul_param_2];
	ld.param.u32 	%r2, [elementwise_mul_param_3];
	mov.u32 	%r3, %ctaid.x;
	mov.u32 	%r4, %ntid.x;
	mov.u32 	%r5, %tid.x;
	mad.lo.s32 	%r1, %r3, %r4, %r5;
	setp.ge.s32 	%p1, %r1, %r2;
	@%p1 bra 	$L__BB0_2;
	cvta.to.global.u64 	%rd4, %rd1;
	cvta.to.global.u64 	%rd5, %rd2;
	cvta.to.global.u64 	%rd6, %rd3;
	mul.wide.s32 	%rd7, %r1, 4;
	add.s64 	%rd8, %rd4, %rd7;
	ld.global.f32 	%f1, [%rd8];
	add.s64 	%rd9, %rd5, %rd7;
	ld.global.f32 	%f2, [%rd9];
	mul.f32 	%f3, %f1, %f2;
	add.s64 	%rd10, %rd6, %rd7;
	st.global.f32 	[%rd10], %f3;
$L__BB0_2:
	ret;

}


// ===== COMPILED SASS (sm_100) =====

	.target	sm_100

	.elftype	@"ET_EXEC"


//--------------------- .note.nv.tkinfo           --------------------------
	.section	.note.nv.tkinfo,"",@"SHT_NOTE"
	.sectionflags	@"SHF_NOTE_NV_TKINFO"
	.tkinfo
        /*0018*/ 	.word	0x00000002
        /*0030*/ 	.string	""
        /*0030*/ 	.string	"ptxas"
        /*0030*/ 	.string	"Cuda compilation tools, release 13.0, V13.0.88"
        /*0030*/ 	.string	"Build cuda_13.0.r13.0/compiler.36424714_0"
        /*0030*/ 	.string	"-arch sm_100 -m 64 "



//--------------------- .note.nv.cuinfo           --------------------------
	.section	.note.nv.cuinfo,"",@"SHT_NOTE"
	.sectionflags	@"SHF_NOTE_NV_CUINFO"
        /*0018*/ 	.short	0x0002
        /*001a*/ 	.short	0x0064
        /*001c*/ 	.short	0x0082
	.zero		2


//--------------------- .nv.info                  --------------------------
	.section	.nv.info,"",@"SHT_CUDA_INFO"
	.align	4


	//----- nvinfo : EIATTR_REGCOUNT
	.align		4
        /*0000*/ 	.byte	0x04, 0x2f
        /*0002*/ 	.short	(.L_1 - .L_0)
	.align		4
.L_0:
        /*0004*/ 	.word	index@(elementwise_mul)
        /*0008*/ 	.word	0x0000000c


	//----- nvinfo : EIATTR_FRAME_SIZE
	.align		4
.L_1:
        /*000c*/ 	.byte	0x04, 0x11
        /*000e*/ 	.short	(.L_3 - .L_2)
	.align		4
.L_2:
        /*0010*/ 	.word	index@(elementwise_mul)
        /*0014*/ 	.word	0x00000000


	//----- nvinfo : EIATTR_MIN_STACK_SIZE
	.align		4
.L_3:
        /*0018*/ 	.byte	0x04, 0x12
        /*001a*/ 	.short	(.L_5 - .L_4)
	.align		4
.L_4:
        /*001c*/ 	.word	index@(elementwise_mul)
        /*0020*/ 	.word	0x00000000
.L_5:


//--------------------- .nv.compat                --------------------------
	.section	.nv.compat,"",@"SHT_CUDA_COMPAT_INFO"
	.align	4
        /*0000*/ 	.byte	0x02, 0x09, 0x00, 0x00, 0x02, 0x02, 0x01, 0x00, 0x02, 0x05, 0x05, 0x00, 0x03, 0x07, 0x01, 0x01
        /*0010*/ 	.byte	0x02, 0x03, 0x00, 0x00, 0x02, 0x06, 0x01, 0x00, 0x04, 0x0b, 0x08, 0x00, 0x09, 0x00, 0x00, 0x00
        /*0020*/ 	.byte	0x00, 0x00, 0x00, 0x00


//--------------------- .nv.info.elementwise_mul  --------------------------
	.section	.nv.info.elementwise_mul,"",@"SHT_CUDA_INFO"
	.sectionflags	@""
	.align	4


	//----- nvinfo : EIATTR_CUDA_API_VERSION
	.align		4
        /*0000*/ 	.byte	0x04, 0x37
        /*0002*/ 	.short	(.L_7 - .L_6)
.L_6:
        /*0004*/ 	.word	0x00000082


	//----- nvinfo : EIATTR_KPARAM_INFO
	.align		4
.L_7:
        /*0008*/ 	.byte	0x04, 0x17
        /*000a*/ 	.short	(.L_9 - .L_8)
.L_8:
        /*000c*/ 	.word	0x00000000
        /*0010*/ 	.short	0x0003
        /*0012*/ 	.short	0x0018
        /*0014*/ 	.byte	0x00, 0xf0, 0x11, 0x00


	//----- nvinfo : EIATTR_KPARAM_INFO
	.align		4
.L_9:
        /*0018*/ 	.byte	0x04, 0x17
        /*001a*/ 	.short	(.L_11 - .L_10)
.L_10:
        /*001c*/ 	.word	0x00000000
        /*0020*/ 	.short	0x0002
        /*0022*/ 	.short	0x0010
        /*0024*/ 	.byte	0x00, 0xf5, 0x21, 0x00


	//----- nvinfo : EIATTR_KPARAM_INFO
	.align		4
.L_11:
        /*0028*/ 	.byte	0x04, 0x17
        /*002a*/ 	.short	(.L_13 - .L_12)
.L_12:
        /*002c*/ 	.word	0x00000000
        /*0030*/ 	.short	0x0001
        /*0032*/ 	.short	0x0008
        /*0034*/ 	.byte	0x00, 0xf5, 0x21, 0x00


	//----- nvinfo : EIATTR_KPARAM_INFO
	.align		4
.L_13:
        /*0038*/ 	.byte	0x04, 0x17
        /*003a*/ 	.short	(.L_15 - .L_14)
.L_14:
        /*003c*/ 	.word	0x00000000
        /*0040*/ 	.short	0x0000
        /*0042*/ 	.short	0x0000
        /*0044*/ 	.byte	0x00, 0xf5, 0x21, 0x00


	//----- nvinfo : EIATTR_SPARSE_MMA_MASK
	.align		4
.L_15:
        /*0048*/ 	.byte	0x03, 0x50
        /*004a*/ 	.short	0x0000


	//----- nvinfo : EIATTR_MAXREG_COUNT
	.align		4
        /*004c*/ 	.byte	0x03, 0x1b
        /*004e*/ 	.short	0x00ff


	//----- nvinfo : EIATTR_MERCURY_ISA_VERSION
	.align		4
        /*0050*/ 	.byte	0x03, 0x5f
        /*0052*/ 	.short	0x0101


	//----- nvinfo : EIATTR_VRC_CTA_INIT_COUNT
	.align		4
        /*0054*/ 	.byte	0x02, 0x4a
	.zero		1
	.zero		1


	//----- nvinfo : EIATTR_EXIT_INSTR_OFFSETS
	.align		4
        /*0058*/ 	.byte	0x04, 0x1c
        /*005a*/ 	.short	(.L_17 - .L_16)


	//   ....[0]....
.L_16:
        /*005c*/ 	.word	0x00000070


	//   ....[1]....
        /*0060*/ 	.word	0x00000130


	//----- nvinfo : EIATTR_CBANK_PARAM_SIZE
	.align		4
.L_17:
        /*0064*/ 	.byte	0x03, 0x19
        /*0066*/ 	.short	0x001c


	//----- nvinfo : EIATTR_PARAM_CBANK
	.align		4
        /*0068*/ 	.byte	0x04, 0x0a
        /*006a*/ 	.short	(.L_19 - .L_18)
	.align		4
.L_18:
        /*006c*/ 	.word	index@(.nv.constant0.elementwise_mul)
        /*0070*/ 	.short	0x0380
        /*0072*/ 	.short	0x001c


	//----- nvinfo : EIATTR_SW_WAR
	.align		4
.L_19:
        /*0074*/ 	.byte	0x04, 0x36
        /*0076*/ 	.short	(.L_21 - .L_20)
.L_20:
        /*0078*/ 	.word	0x00000008
.L_21:


//--------------------- .nv.callgraph             --------------------------
	.section	.nv.callgraph,"",@"SHT_CUDA_CALLGRAPH"
	.align	4
	.sectionentsize	8
	.align		4
        /*0000*/ 	.word	0x00000000
	.align		4
        /*0004*/ 	.word	0xffffffff
	.align		4
        /*0008*/ 	.word	0x00000000
	.align		4
        /*000c*/ 	.word	0xfffffffe
	.align		4
        /*0010*/ 	.word	0x00000000
	.align		4
        /*0014*/ 	.word	0xfffffffd
	.align		4
        /*0018*/ 	.word	0x00000000
	.align		4
        /*001c*/ 	.word	0xfffffffc


//--------------------- .text.elementwise_mul     --------------------------
	.section	.text.elementwise_mul,"ax",@progbits
	.align	128
        .global         elementwise_mul
        .type           elementwise_mul,@function
        .size           elementwise_mul,(.L_x_1 - elementwise_mul)
        .other          elementwise_mul,@"STO_CUDA_ENTRY STV_DEFAULT"
elementwise_mul:
.text.elementwise_mul:
[----:B------:R-:W-:Y:S01]  /*0000*/  LDC R1, c[0x0][0x37c] ;  /* 0x0000df00ff017b82 */ /* 0x000fe20000000800 */
[----:B------:R-:W0:Y:S07]  /*0010*/  S2R R0, SR_TID.X ;  /* 0x0000000000007919 */ /* 0x000e2e0000002100 */
[----:B------:R-:W0:Y:S01]  /*0020*/  S2UR UR4, SR_CTAID.X ;  /* 0x00000000000479c3 */ /* 0x000e220000002500 */
[----:B------:R-:W1:Y:S07]  /*0030*/  LDCU UR5, c[0x0][0x398] ;  /* 0x00007300ff0577ac */ /* 0x000e6e0008000800 */
[----:B------:R-:W0:Y:S02]  /*0040*/  LDC R9, c[0x0][0x360] ;  /* 0x0000d800ff097b82 */ /* 0x000e240000000800 */
[----:B0-----:R-:W-:-:S05]  /*0050*/  IMAD R9, R9, UR4, R0 ;  /* 0x0000000409097c24 */ /* 0x001fca000f8e0200 */
[----:B-1----:R-:W-:-:S13]  /*0060*/  ISETP.GE.AND P0, PT, R9, UR5, PT ;  /* 0x0000000509007c0c */ /* 0x002fda000bf06270 */
[----:B------:R-:W-:Y:S05]  /*0070*/  @P0 EXIT ;  /* 0x000000000000094d */ /* 0x000fea0003800000 */
[----:B------:R-:W0:Y:S01]  /*0080*/  LDC.64 R2, c[0x0][0x380] ;  /* 0x0000e000ff027b82 */ /* 0x000e220000000a00 */
[----:B------:R-:W1:Y:S07]  /*0090*/  LDCU.64 UR4, c[0x0][0x358] ;  /* 0x00006b00ff0477ac */ /* 0x000e6e0008000a00 */
[----:B------:R-:W2:Y:S08]  /*00a0*/  LDC.64 R4, c[0x0][0x388] ;  /* 0x0000e200ff047b82 */ /* 0x000eb00000000a00 */
[----:B------:R-:W3:Y:S01]  /*00b0*/  LDC.64 R6, c[0x0][0x390] ;  /* 0x0000e400ff067b82 */ /* 0x000ee20000000a00 */
[----:B0-----:R-:W-:-:S06]  /*00c0*/  IMAD.WIDE R2, R9, 0x4, R2 ;  /* 0x0000000409027825 */ /* 0x001fcc00078e0202 */
[----:B-1----:R-:W4:Y:S01]  /*00d0*/  LDG.E R2, desc[UR4][R2.64] ;  /* 0x0000000402027981 */ /* 0x002f22000c1e1900 */
[----:B--2---:R-:W-:-:S06]  /*00e0*/  IMAD.WIDE R4, R9, 0x4, R4 ;  /* 0x0000000409047825 */ /* 0x004fcc00078e0204 */
[----:B------:R-:W4:Y:S01]  /*00f0*/  LDG.E R5, desc[UR4][R4.64] ;  /* 0x0000000404057981 */ /* 0x000f22000c1e1900 */
[----:B---3--:R-:W-:-:S04]  /*0100*/  IMAD.WIDE R6, R9, 0x4, R6 ;  /* 0x0000000409067825 */ /* 0x008fc800078e0206 */
[----:B----4-:R-:W-:-:S05]  /*0110*/  FMUL R9, R2, R5 ;  /* 0x0000000502097220 */ /* 0x010fca0000400000 */
[----:B------:R-:W-:Y:S01]  /*0120*/  STG.E desc[UR4][R6.64], R9 ;  /* 0x0000000906007986 */ /* 0x000fe2000c101904 */
[----:B------:R-:W-:Y:S05]  /*0130*/  EXIT ;  /* 0x000000000000794d */ /* 0x000fea0003800000 */
.L_x_0:
[----:B------:R-:W-:-:S00]  /*0140*/  BRA `(.L_x_0) ;  /* 0xfffffffc00fc7947 */ /* 0x000fc0000383ffff */
[----:B------:R-:W-:-:S00]  /*0150*/  NOP ;  /* 0x0000000000007918 */ /* 0x000fc00000000000 */
        /* <DEDUP_REMOVED lines=10> */
.L_x_1:


//--------------------- .nv.shared.reserved.0     --------------------------
	.section	.nv.shared.reserved.0,"aw",@nobits
	.weak		__nv_reservedSMEM_offset_0_alias
	.size		__nv_reservedSMEM_offset_0_alias, 0, 64
	.other		__nv_reservedSMEM_offset_0_alias,@"STO_CUDA_RESERVED_SHARED STV_DEFAULT"
__nv_reservedSMEM_offset_0_alias:
	.zero		0
	.zero		64


//--------------------- .nv.constant0.elementwise_mul --------------------------
	.section	.nv.constant0.elementwise_mul,"a",@progbits
	.sectionflags	@""
	.align	4
.nv.constant0.elementwise_mul:
	.zero		924


//--------------------- SYMBOLS --------------------------

	.type		.nv.reservedSmem.offset0,@object
	.size		.nv.reservedSmem.offset0,0x4
